	.headerflags	@"EF_CUDA_TEXMODE_UNIFIED EF_CUDA_64BIT_ADDRESS EF_CUDA_ACCELERATORS EF_CUDA_SM90 EF_CUDA_VIRTUAL_SM(EF_CUDA_SM90)"
	.elftype	@"ET_EXEC"


//--------------------- .nv.info                  --------------------------
	.section	.nv.info,"",@"SHT_CUDA_INFO"
	.align	4


	//----- nvinfo : EIATTR_REGCOUNT
	.align		4
        /*0000*/ 	.byte	0x04, 0x2f
        /*0002*/ 	.short	(.L_1 - .L_0)
	.align		4
.L_0:
        /*0004*/ 	.word	index@(triton_poi_fused_clone_2)
        /*0008*/ 	.word	0x00000012


	//----- nvinfo : EIATTR_MIN_STACK_SIZE
	.align		4
.L_1:
        /*000c*/ 	.byte	0x04, 0x12
        /*000e*/ 	.short	(.L_3 - .L_2)
	.align		4
.L_2:
        /*0010*/ 	.word	index@(triton_poi_fused_clone_2)
        /*0014*/ 	.word	0x00000000


	//----- nvinfo : EIATTR_FRAME_SIZE
	.align		4
.L_3:
        /*0018*/ 	.byte	0x04, 0x11
        /*001a*/ 	.short	(.L_5 - .L_4)
	.align		4
.L_4:
        /*001c*/ 	.word	index@(triton_poi_fused_clone_2)
        /*0020*/ 	.word	0x00000000


	//----- nvinfo : EIATTR_MIN_STACK_SIZE
	.align		4
.L_5:
        /*0024*/ 	.byte	0x04, 0x12
        /*0026*/ 	.short	(.L_7 - .L_6)
	.align		4
.L_6:
        /*0028*/ 	.word	index@(triton_poi_fused_clone_2)
        /*002c*/ 	.word	0x00000000
.L_7:


//--------------------- .nv.info.triton_poi_fused_clone_2 --------------------------
	.section	.nv.info.triton_poi_fused_clone_2,"",@"SHT_CUDA_INFO"
	.sectionflags	@""
	.align	4


	//----- nvinfo : EIATTR_CUDA_API_VERSION
	.align		4
        /*0000*/ 	.byte	0x04, 0x37
        /*0002*/ 	.short	(.L_9 - .L_8)
.L_8:
        /*0004*/ 	.word	0x0000007c


	//----- nvinfo : EIATTR_KPARAM_INFO
	.align		4
.L_9:
        /*0008*/ 	.byte	0x04, 0x17
        /*000a*/ 	.short	(.L_11 - .L_10)
.L_10:
        /*000c*/ 	.word	0x00000000
        /*0010*/ 	.short	0x0004
        /*0012*/ 	.short	0x001c
        /*0014*/ 	.byte	0x00, 0xf0, 0x11, 0x00


	//----- nvinfo : EIATTR_KPARAM_INFO
	.align		4
.L_11:
        /*0018*/ 	.byte	0x04, 0x17
        /*001a*/ 	.short	(.L_13 - .L_12)
.L_12:
        /*001c*/ 	.word	0x00000000
        /*0020*/ 	.short	0x0003
        /*0022*/ 	.short	0x0018
        /*0024*/ 	.byte	0x00, 0xf0, 0x11, 0x00


	//----- nvinfo : EIATTR_KPARAM_INFO
	.align		4
.L_13:
        /*0028*/ 	.byte	0x04, 0x17
        /*002a*/ 	.short	(.L_15 - .L_14)
.L_14:
        /*002c*/ 	.word	0x00000000
        /*0030*/ 	.short	0x0002
        /*0032*/ 	.short	0x0010
        /*0034*/ 	.byte	0x00, 0xf4, 0x21, 0x00


	//----- nvinfo : EIATTR_KPARAM_INFO
	.align		4
.L_15:
        /*0038*/ 	.byte	0x04, 0x17
        /*003a*/ 	.short	(.L_17 - .L_16)
.L_16:
        /*003c*/ 	.word	0x00000000
        /*0040*/ 	.short	0x0001
        /*0042*/ 	.short	0x0008
        /*0044*/ 	.byte	0x00, 0xf4, 0x21, 0x00


	//----- nvinfo : EIATTR_KPARAM_INFO
	.align		4
.L_17:
        /*0048*/ 	.byte	0x04, 0x17
        /*004a*/ 	.short	(.L_19 - .L_18)
.L_18:
        /*004c*/ 	.word	0x00000000
        /*0050*/ 	.short	0x0000
        /*0052*/ 	.short	0x0000
        /*0054*/ 	.byte	0x00, 0xf4, 0x21, 0x00


	//----- nvinfo : EIATTR_SPARSE_MMA_MASK
	.align		4
.L_19:
        /*0058*/ 	.byte	0x03, 0x50
        /*005a*/ 	.short	0x0000


	//----- nvinfo : EIATTR_MAXREG_COUNT
	.align		4
        /*005c*/ 	.byte	0x03, 0x1b
        /*005e*/ 	.short	0x00ff


	//----- nvinfo : EIATTR_EXIT_INSTR_OFFSETS
	.align		4
        /*0060*/ 	.byte	0x04, 0x1c
        /*0062*/ 	.short	(.L_21 - .L_20)


	//   ....[0]....
.L_20:
        /*0064*/ 	.word	0x00000280


	//   ....[1]....
        /*0068*/ 	.word	0x000002a0


	//----- nvinfo : EIATTR_REQNTID
	.align		4
.L_21:
        /*006c*/ 	.byte	0x04, 0x10
        /*006e*/ 	.short	(.L_23 - .L_22)
.L_22:
        /*0070*/ 	.word	0x00000020
        /*0074*/ 	.word	0x00000001
        /*0078*/ 	.word	0x00000001


	//----- nvinfo : EIATTR_CBANK_PARAM_SIZE
	.align		4
.L_23:
        /*007c*/ 	.byte	0x03, 0x19
        /*007e*/ 	.short	0x0020


	//----- nvinfo : EIATTR_PARAM_CBANK
	.align		4
        /*0080*/ 	.byte	0x04, 0x0a
        /*0082*/ 	.short	(.L_25 - .L_24)
	.align		4
.L_24:
        /*0084*/ 	.word	index@(.nv.constant0.triton_poi_fused_clone_2)
        /*0088*/ 	.short	0x0210
        /*008a*/ 	.short	0x0020


	//----- nvinfo : EIATTR_SW_WAR
	.align		4
.L_25:
        /*008c*/ 	.byte	0x04, 0x36
        /*008e*/ 	.short	(.L_27 - .L_26)
.L_26:
        /*0090*/ 	.word	0x00000008
.L_27:


//--------------------- .nv.callgraph             --------------------------
	.section	.nv.callgraph,"",@"SHT_CUDA_CALLGRAPH"
	.align	4
	.sectionentsize	8
	.align		4
        /*0000*/ 	.word	0x00000000
	.align		4
        /*0004*/ 	.word	0xffffffff
	.align		4
        /*0008*/ 	.word	0x00000000
	.align		4
        /*000c*/ 	.word	0xfffffffe
	.align		4
        /*0010*/ 	.word	0x00000000
	.align		4
        /*0014*/ 	.word	0xfffffffd
	.align		4
        /*0018*/ 	.word	0x00000000
	.align		4
        /*001c*/ 	.word	0xfffffffc


//--------------------- .text.triton_poi_fused_clone_2 --------------------------
	.section	.text.triton_poi_fused_clone_2,"ax",@progbits
	.align	128
        .global         triton_poi_fused_clone_2
        .type           triton_poi_fused_clone_2,@function
        .size           triton_poi_fused_clone_2,(.L_x_1 - triton_poi_fused_clone_2)
        .other          triton_poi_fused_clone_2,@"STO_CUDA_ENTRY STV_DEFAULT"
triton_poi_fused_clone_2:
.text.triton_poi_fused_clone_2:
[----:B------:R-:W0:Y:S02]  /*0000*/  LDC R1, c[0x0][0x28] ;  /* 0x00000a00ff017b82 */ /* 0x000e240000000800 */
[----:B------:R-:W1:Y:S01]  /*0010*/  S2R R2, SR_TID.X ;  /* 0x0000000000027919 */ /* 0x000e620000002100 */
[----:B------:R-:W2:Y:S01]  /*0020*/  S2UR UR4, SR_CTAID.Y ;  /* 0x00000000000479c3 */ /* 0x000ea20000002600 */
[----:B------:R-:W-:Y:S01]  /*0030*/  HFMA2.MMA R10, -RZ, RZ, 0, 0 ;  /* 0x00000000ff0a7435 */ /* 0x000fe200000001ff */
[----:B------:R-:W-:Y:S01]  /*0040*/  IMAD.MOV.U32 R13, RZ, RZ, RZ ;  /* 0x000000ffff0d7224 */ /* 0x000fe200078e00ff */
[----:B------:R-:W3:Y:S01]  /*0050*/  S2R R11, SR_CTAID.X ;  /* 0x00000000000b7919 */ /* 0x000ee20000002500 */
[----:B------:R-:W-:-:S04]  /*0060*/  CS2R R14, SRZ ;  /* 0x00000000000e7805 */ /* 0x000fc8000001ff00 */
[----:B------:R-:W4:Y:S08]  /*0070*/  LDC.64 R4, c[0x0][0x210] ;  /* 0x00008400ff047b82 */ /* 0x000f300000000a00 */
[----:B------:R-:W5:Y:S01]  /*0080*/  LDC.64 R6, c[0x0][0x218] ;  /* 0x00008600ff067b82 */ /* 0x000f620000000a00 */
[----:B--2---:R-:W-:Y:S01]  /*0090*/  USHF.L.U32 UR4, UR4, 0x4, URZ ;  /* 0x0000000404047899 */ /* 0x004fe2000800063f */
[----:B-1----:R-:W-:Y:S01]  /*00a0*/  SHF.R.U32.HI R0, RZ, 0x1, R2 ;  /* 0x00000001ff007819 */ /* 0x002fe20000011602 */
[----:B------:R-:W-:-:S03]  /*00b0*/  IMAD.SHL.U32 R2, R2, 0x2, RZ ;  /* 0x0000000202027824 */ /* 0x000fc600078e00ff */
[----:B------:R-:W-:Y:S02]  /*00c0*/  SGXT.U32 R0, R0, 0x4 ;  /* 0x000000040000781a */ /* 0x000fe40000000000 */
[----:B------:R-:W-:Y:S02]  /*00d0*/  LOP3.LUT R2, R2, 0x2, RZ, 0xc0, !PT ;  /* 0x0000000202027812 */ /* 0x000fe400078ec0ff */
[----:B------:R-:W-:Y:S01]  /*00e0*/  LOP3.LUT R0, R0, UR4, RZ, 0xfc, !PT ;  /* 0x0000000400007c12 */ /* 0x000fe2000f8efcff */
[----:B------:R-:W-:Y:S02]  /*00f0*/  ULDC.64 UR4, c[0x0][0x208] ;  /* 0x0000820000047ab9 */ /* 0x000fe40000000a00 */
[----:B---3--:R-:W-:Y:S02]  /*0100*/  IMAD R11, R11, 0x4, R2 ;  /* 0x000000040b0b7824 */ /* 0x008fe400078e0202 */
[----:B------:R-:W-:-:S03]  /*0110*/  IMAD.HI R3, R0, 0x55555556, RZ ;  /* 0x5555555600037827 */ /* 0x000fc600078e02ff */
[C---:B------:R-:W-:Y:S01]  /*0120*/  ISETP.GE.AND P1, PT, R11.reuse, 0x4, PT ;  /* 0x000000040b00780c */ /* 0x040fe20003f26270 */
[----:B-----5:R-:W-:Y:S01]  /*0130*/  IMAD.WIDE R6, R11, 0x4, R6 ;  /* 0x000000040b067825 */ /* 0x020fe200078e0206 */
[----:B------:R-:W-:Y:S02]  /*0140*/  LEA.HI R3, R3, R3, RZ, 0x1 ;  /* 0x0000000303037211 */ /* 0x000fe400078f08ff */
[----:B------:R-:W-:-:S03]  /*0150*/  ISETP.LT.AND P0, PT, R0, 0xc, !P1 ;  /* 0x0000000c0000780c */ /* 0x000fc60004f01270 */
[----:B------:R-:W-:-:S04]  /*0160*/  IMAD R8, R3, -0x3, R0 ;  /* 0xfffffffd03087824 */ /* 0x000fc800078e0200 */
[----:B------:R-:W-:Y:S02]  /*0170*/  IMAD R8, R3, 0xc, R8 ;  /* 0x0000000c03087824 */ /* 0x000fe400078e0208 */
[----:B------:R-:W2:Y:S02]  /*0180*/  @!P1 LDG.E.EL.64 R14, desc[UR4][R6.64] ;  /* 0x00000004060e9981 */ /* 0x000ea4000c2e1b00 */
[----:B------:R-:W-:-:S05]  /*0190*/  IMAD R3, R11, 0x3, R8 ;  /* 0x000000030b037824 */ /* 0x000fca00078e0208 */
[----:B------:R-:W-:Y:S01]  /*01a0*/  IADD3 R9, R3, 0x3, RZ ;  /* 0x0000000303097810 */ /* 0x000fe20007ffe0ff */
[----:B----4-:R-:W-:-:S04]  /*01b0*/  IMAD.WIDE R2, R3, 0x4, R4 ;  /* 0x0000000403027825 */ /* 0x010fc800078e0204 */
[----:B------:R-:W-:Y:S01]  /*01c0*/  IMAD.WIDE R4, R9, 0x4, R4 ;  /* 0x0000000409047825 */ /* 0x000fe200078e0204 */
[----:B------:R-:W2:Y:S01]  /*01d0*/  @P0 LDG.E.EL R13, desc[UR4][R2.64] ;  /* 0x00000004020d0981 */ /* 0x000ea2000c2e1900 */
[----:B------:R-:W1:Y:S03]  /*01e0*/  LDC.64 R8, c[0x0][0x220] ;  /* 0x00008800ff087b82 */ /* 0x000e660000000a00 */
[----:B------:R-:W3:Y:S01]  /*01f0*/  @P0 LDG.E.EL R10, desc[UR4][R4.64] ;  /* 0x00000004040a0981 */ /* 0x000ee2000c2e1900 */
[----:B------:R-:W-:-:S04]  /*0200*/  IMAD R11, R0, 0x4, R11 ;  /* 0x00000004000b7824 */ /* 0x000fc800078e020b */
[----:B-1----:R-:W-:Y:S01]  /*0210*/  IMAD.WIDE R8, R11, 0x4, R8 ;  /* 0x000000040b087825 */ /* 0x002fe200078e0208 */
[----:B--2---:R-:W-:-:S03]  /*0220*/  FSETP.GEU.AND P1, PT, R13, -R14, PT ;  /* 0x8000000e0d00720b */ /* 0x004fc60003f2e000 */
[----:B------:R-:W-:Y:S01]  /*0230*/  FADD R13, R14, R13 ;  /* 0x0000000d0e0d7221 */ /* 0x000fe20000000000 */
[----:B---3--:R-:W-:Y:S01]  /*0240*/  FADD R0, R15, R10 ;  /* 0x0000000a0f007221 */ /* 0x008fe20000000000 */
[----:B------:R-:W-:-:S03]  /*0250*/  FSETP.GEU.AND P2, PT, R10, -R15, PT ;  /* 0x8000000f0a00720b */ /* 0x000fc60003f4e000 */
[----:B------:R-:W-:Y:S02]  /*0260*/  FSEL R10, R13, RZ, P1 ;  /* 0x000000ff0d0a7208 */ /* 0x000fe40000800000 */
[----:B------:R-:W-:Y:S01]  /*0270*/  FSEL R11, R0, RZ, P2 ;  /* 0x000000ff000b7208 */ /* 0x000fe20001000000 */
[----:B------:R-:W-:Y:S07]  /*0280*/  @!P0 EXIT ;  /* 0x000000000000894d */ /* 0x000fee0003800000 */
[----:B------:R-:W-:Y:S01]  /*0290*/  STG.E.64 desc[UR4][R8.64], R10 ;  /* 0x0000000a08007986 */ /* 0x000fe2000c101b04 */
[----:B------:R-:W-:Y:S05]  /*02a0*/  EXIT ;  /* 0x000000000000794d */ /* 0x000fea0003800000 */
.L_x_0:
[----:B------:R-:W-:-:S00]  /*02b0*/  BRA `(.L_x_0) ;  /* 0xfffffffc00fc7947 */ /* 0x000fc0000383ffff */
[----:B------:R-:W-:-:S00]  /*02c0*/  NOP ;  /* 0x0000000000007918 */ /* 0x000fc00000000000 */
        /* <DEDUP_REMOVED lines=11> */
.L_x_1:


//--------------------- .nv.constant0.triton_poi_fused_clone_2 --------------------------
	.section	.nv.constant0.triton_poi_fused_clone_2,"a",@progbits
	.sectionflags	@""
	.align	4
.nv.constant0.triton_poi_fused_clone_2:
	.zero		560
